//
// Generated by NVIDIA NVVM Compiler
//
// Compiler Build ID: CL-36424714
// Cuda compilation tools, release 13.0, V13.0.88
// Based on NVVM 20.0.0
//

.version 9.0
.target sm_100
.address_size 64

	// .globl	_Z14sum_area_tablePiS_ii

.visible .entry _Z14sum_area_tablePiS_ii(
	.param .u64 .ptr .align 1 _Z14sum_area_tablePiS_ii_param_0,
	.param .u64 .ptr .align 1 _Z14sum_area_tablePiS_ii_param_1,
	.param .u32 _Z14sum_area_tablePiS_ii_param_2,
	.param .u32 _Z14sum_area_tablePiS_ii_param_3
)
{
	.reg .pred 	%p<9>;
	.reg .b32 	%r<28>;
	.reg .b64 	%rd<10>;

	ld.param.u64 	%rd4, [_Z14sum_area_tablePiS_ii_param_0];
	ld.param.u64 	%rd5, [_Z14sum_area_tablePiS_ii_param_1];
	ld.param.u32 	%r11, [_Z14sum_area_tablePiS_ii_param_2];
	ld.param.u32 	%r12, [_Z14sum_area_tablePiS_ii_param_3];
	cvta.to.global.u64 	%rd1, %rd5;
	mov.u32 	%r14, %ctaid.x;
	mov.u32 	%r15, %ntid.x;
	mov.u32 	%r16, %tid.x;
	mad.lo.s32 	%r1, %r14, %r15, %r16;
	mov.u32 	%r17, %ctaid.y;
	mov.u32 	%r18, %ntid.y;
	mov.u32 	%r19, %tid.y;
	mad.lo.s32 	%r20, %r17, %r18, %r19;
	setp.ge.s32 	%p1, %r1, %r11;
	setp.ge.s32 	%p2, %r20, %r12;
	or.pred  	%p3, %p1, %p2;
	@%p3 bra 	$L__BB0_8;
	cvta.to.global.u64 	%rd6, %rd4;
	mad.lo.s32 	%r3, %r11, %r20, %r1;
	mul.wide.s32 	%rd7, %r3, 4;
	add.s64 	%rd8, %rd6, %rd7;
	ld.global.u32 	%r26, [%rd8];
	setp.lt.s32 	%p4, %r1, 1;
	add.s64 	%rd2, %rd1, %rd7;
	@%p4 bra 	$L__BB0_3;
	ld.global.u32 	%r21, [%rd2+-4];
	add.s32 	%r26, %r21, %r26;
$L__BB0_3:
	setp.eq.s32 	%p5, %r20, 0;
	sub.s32 	%r22, %r3, %r11;
	mul.wide.s32 	%rd9, %r22, 4;
	add.s64 	%rd3, %rd1, %rd9;
	@%p5 bra 	$L__BB0_5;
	ld.global.u32 	%r23, [%rd3];
	add.s32 	%r26, %r23, %r26;
$L__BB0_5:
	setp.lt.s32 	%p6, %r1, 1;
	setp.eq.s32 	%p7, %r20, 0;
	or.pred  	%p8, %p6, %p7;
	@%p8 bra 	$L__BB0_7;
	ld.global.u32 	%r24, [%rd3+-4];
	sub.s32 	%r26, %r26, %r24;
$L__BB0_7:
	st.global.u32 	[%rd2], %r26;
$L__BB0_8:
	ret;

}


// ===== COMPILED SASS (sm_100) =====

	.target	sm_100

	.elftype	@"ET_EXEC"


//--------------------- .note.nv.tkinfo           --------------------------
	.section	.note.nv.tkinfo,"",@"SHT_NOTE"
	.sectionflags	@"SHF_NOTE_NV_TKINFO"
	.tkinfo
        /*0018*/ 	.word	0x00000002
        /*0030*/ 	.string	""
        /*0030*/ 	.string	"ptxas"
        /*0030*/ 	.string	"Cuda compilation tools, release 13.0, V13.0.88"
        /*0030*/ 	.string	"Build cuda_13.0.r13.0/compiler.36424714_0"
        /*0030*/ 	.string	"-arch sm_100 -m 64 "



//--------------------- .note.nv.cuinfo           --------------------------
	.section	.note.nv.cuinfo,"",@"SHT_NOTE"
	.sectionflags	@"SHF_NOTE_NV_CUINFO"
        /*0018*/ 	.short	0x0002
        /*001a*/ 	.short	0x0064
        /*001c*/ 	.short	0x0082
	.zero		2


//--------------------- .nv.info                  --------------------------
	.section	.nv.info,"",@"SHT_CUDA_INFO"
	.align	4


	//----- nvinfo : EIATTR_REGCOUNT
	.align		4
        /*0000*/ 	.byte	0x04, 0x2f
        /*0002*/ 	.short	(.L_1 - .L_0)
	.align		4
.L_0:
        /*0004*/ 	.word	index@(_Z14sum_area_tablePiS_ii)
        /*0008*/ 	.word	0x0000000e


	//----- nvinfo : EIATTR_FRAME_SIZE
	.align		4
.L_1:
        /*000c*/ 	.byte	0x04, 0x11
        /*000e*/ 	.short	(.L_3 - .L_2)
	.align		4
.L_2:
        /*0010*/ 	.word	index@(_Z14sum_area_tablePiS_ii)
        /*0014*/ 	.word	0x00000000


	//----- nvinfo : EIATTR_MIN_STACK_SIZE
	.align		4
.L_3:
        /*0018*/ 	.byte	0x04, 0x12
        /*001a*/ 	.short	(.L_5 - .L_4)
	.align		4
.L_4:
        /*001c*/ 	.word	index@(_Z14sum_area_tablePiS_ii)
        /*0020*/ 	.word	0x00000000
.L_5:


//--------------------- .nv.compat                --------------------------
	.section	.nv.compat,"",@"SHT_CUDA_COMPAT_INFO"
	.align	4
        /*0000*/ 	.byte	0x02, 0x09, 0x00, 0x00, 0x02, 0x02, 0x01, 0x00, 0x02, 0x05, 0x05, 0x00, 0x03, 0x07, 0x01, 0x01
        /*0010*/ 	.byte	0x02, 0x03, 0x00, 0x00, 0x02, 0x06, 0x01, 0x00, 0x04, 0x0b, 0x08, 0x00, 0x09, 0x00, 0x00, 0x00
        /*0020*/ 	.byte	0x00, 0x00, 0x00, 0x00


//--------------------- .nv.info._Z14sum_area_tablePiS_ii --------------------------
	.section	.nv.info._Z14sum_area_tablePiS_ii,"",@"SHT_CUDA_INFO"
	.sectionflags	@""
	.align	4


	//----- nvinfo : EIATTR_CUDA_API_VERSION
	.align		4
        /*0000*/ 	.byte	0x04, 0x37
        /*0002*/ 	.short	(.L_7 - .L_6)
.L_6:
        /*0004*/ 	.word	0x00000082


	//----- nvinfo : EIATTR_KPARAM_INFO
	.align		4
.L_7:
        /*0008*/ 	.byte	0x04, 0x17
        /*000a*/ 	.short	(.L_9 - .L_8)
.L_8:
        /*000c*/ 	.word	0x00000000
        /*0010*/ 	.short	0x0003
        /*0012*/ 	.short	0x0014
        /*0014*/ 	.byte	0x00, 0xf0, 0x11, 0x00


	//----- nvinfo : EIATTR_KPARAM_INFO
	.align		4
.L_9:
        /*0018*/ 	.byte	0x04, 0x17
        /*001a*/ 	.short	(.L_11 - .L_10)
.L_10:
        /*001c*/ 	.word	0x00000000
        /*0020*/ 	.short	0x0002
        /*0022*/ 	.short	0x0010
        /*0024*/ 	.byte	0x00, 0xf0, 0x11, 0x00


	//----- nvinfo : EIATTR_KPARAM_INFO
	.align		4
.L_11:
        /*0028*/ 	.byte	0x04, 0x17
        /*002a*/ 	.short	(.L_13 - .L_12)
.L_12:
        /*002c*/ 	.word	0x00000000
        /*0030*/ 	.short	0x0001
        /*0032*/ 	.short	0x0008
        /*0034*/ 	.byte	0x00, 0xf5, 0x21, 0x00


	//----- nvinfo : EIATTR_KPARAM_INFO
	.align		4
.L_13:
        /*0038*/ 	.byte	0x04, 0x17
        /*003a*/ 	.short	(.L_15 - .L_14)
.L_14:
        /*003c*/ 	.word	0x00000000
        /*0040*/ 	.short	0x0000
        /*0042*/ 	.short	0x0000
        /*0044*/ 	.byte	0x00, 0xf5, 0x21, 0x00


	//----- nvinfo : EIATTR_SPARSE_MMA_MASK
	.align		4
.L_15:
        /*0048*/ 	.byte	0x03, 0x50
        /*004a*/ 	.short	0x0000


	//----- nvinfo : EIATTR_MAXREG_COUNT
	.align		4
        /*004c*/ 	.byte	0x03, 0x1b
        /*004e*/ 	.short	0x00ff


	//----- nvinfo : EIATTR_MERCURY_ISA_VERSION
	.align		4
        /*0050*/ 	.byte	0x03, 0x5f
        /*0052*/ 	.short	0x0101


	//----- nvinfo : EIATTR_VRC_CTA_INIT_COUNT
	.align		4
        /*0054*/ 	.byte	0x02, 0x4a
	.zero		1
	.zero		1


	//----- nvinfo : EIATTR_EXIT_INSTR_OFFSETS
	.align		4
        /*0058*/ 	.byte	0x04, 0x1c
        /*005a*/ 	.short	(.L_17 - .L_16)


	//   ....[0]....
.L_16:
        /*005c*/ 	.word	0x000000c0


	//   ....[1]....
        /*0060*/ 	.word	0x00000200


	//----- nvinfo : EIATTR_CBANK_PARAM_SIZE
	.align		4
.L_17:
        /*0064*/ 	.byte	0x03, 0x19
        /*0066*/ 	.short	0x0018


	//----- nvinfo : EIATTR_PARAM_CBANK
	.align		4
        /*0068*/ 	.byte	0x04, 0x0a
        /*006a*/ 	.short	(.L_19 - .L_18)
	.align		4
.L_18:
        /*006c*/ 	.word	index@(.nv.constant0._Z14sum_area_tablePiS_ii)
        /*0070*/ 	.short	0x0380
        /*0072*/ 	.short	0x0018


	//----- nvinfo : EIATTR_SW_WAR
	.align		4
.L_19:
        /*0074*/ 	.byte	0x04, 0x36
        /*0076*/ 	.short	(.L_21 - .L_20)
.L_20:
        /*0078*/ 	.word	0x00000008
.L_21:


//--------------------- .nv.callgraph             --------------------------
	.section	.nv.callgraph,"",@"SHT_CUDA_CALLGRAPH"
	.align	4
	.sectionentsize	8
	.align		4
        /*0000*/ 	.word	0x00000000
	.align		4
        /*0004*/ 	.word	0xffffffff
	.align		4
        /*0008*/ 	.word	0x00000000
	.align		4
        /*000c*/ 	.word	0xfffffffe
	.align		4
        /*0010*/ 	.word	0x00000000
	.align		4
        /*0014*/ 	.word	0xfffffffd
	.align		4
        /*0018*/ 	.word	0x00000000
	.align		4
        /*001c*/ 	.word	0xfffffffc


//--------------------- .text._Z14sum_area_tablePiS_ii --------------------------
	.section	.text._Z14sum_area_tablePiS_ii,"ax",@progbits
	.align	128
        .global         _Z14sum_area_tablePiS_ii
        .type           _Z14sum_area_tablePiS_ii,@function
        .size           _Z14sum_area_tablePiS_ii,(.L_x_1 - _Z14sum_area_tablePiS_ii)
        .other          _Z14sum_area_tablePiS_ii,@"STO_CUDA_ENTRY STV_DEFAULT"
_Z14sum_area_tablePiS_ii:
.text._Z14sum_area_tablePiS_ii:
[----:B------:R-:W-:Y:S01]  /*0000*/  LDC R1, c[0x0][0x37c] ;  /* 0x0000df00ff017b82 */ /* 0x000fe20000000800 */
[----:B------:R-:W0:Y:S07]  /*0010*/  S2R R2, SR_TID.Y ;  /* 0x0000000000027919 */ /* 0x000e2e0000002200 */
[----:B------:R-:W1:Y:S01]  /*0020*/  LDC R0, c[0x0][0x360] ;  /* 0x0000d800ff007b82 */ /* 0x000e620000000800 */
[----:B------:R-:W2:Y:S01]  /*0030*/  LDCU.64 UR6, c[0x0][0x390] ;  /* 0x00007200ff0677ac */ /* 0x000ea20008000a00 */
[----:B------:R-:W1:Y:S06]  /*0040*/  S2R R3, SR_TID.X ;  /* 0x0000000000037919 */ /* 0x000e6c0000002100 */
[----:B------:R-:W0:Y:S08]  /*0050*/  S2UR UR5, SR_CTAID.Y ;  /* 0x00000000000579c3 */ /* 0x000e300000002600 */
[----:B------:R-:W0:Y:S08]  /*0060*/  LDC R5, c[0x0][0x364] ;  /* 0x0000d900ff057b82 */ /* 0x000e300000000800 */
[----:B------:R-:W1:Y:S01]  /*0070*/  S2UR UR4, SR_CTAID.X ;  /* 0x00000000000479c3 */ /* 0x000e620000002500 */
[----:B0-----:R-:W-:-:S05]  /*0080*/  IMAD R5, R5, UR5, R2 ;  /* 0x0000000505057c24 */ /* 0x001fca000f8e0202 */
[----:B--2---:R-:W-:Y:S01]  /*0090*/  ISETP.GE.AND P0, PT, R5, UR7, PT ;  /* 0x0000000705007c0c */ /* 0x004fe2000bf06270 */
[----:B-1----:R-:W-:-:S05]  /*00a0*/  IMAD R0, R0, UR4, R3 ;  /* 0x0000000400007c24 */ /* 0x002fca000f8e0203 */
[----:B------:R-:W-:-:S13]  /*00b0*/  ISETP.GE.OR P0, PT, R0, UR6, P0 ;  /* 0x0000000600007c0c */ /* 0x000fda0008706670 */
[----:B------:R-:W-:Y:S05]  /*00c0*/  @P0 EXIT ;  /* 0x000000000000094d */ /* 0x000fea0003800000 */
[----:B------:R-:W0:Y:S01]  /*00d0*/  LDC.64 R2, c[0x0][0x380] ;  /* 0x0000e000ff027b82 */ /* 0x000e220000000a00 */
[----:B------:R-:W1:Y:S01]  /*00e0*/  LDCU.64 UR4, c[0x0][0x358] ;  /* 0x00006b00ff0477ac */ /* 0x000e620008000a00 */
[----:B------:R-:W-:Y:S02]  /*00f0*/  ISETP.GE.AND P1, PT, R0, 0x1, PT ;  /* 0x000000010000780c */ /* 0x000fe40003f26270 */
[C---:B------:R-:W-:Y:S01]  /*0100*/  ISETP.NE.AND P2, PT, R5.reuse, RZ, PT ;  /* 0x000000ff0500720c */ /* 0x040fe20003f45270 */
[----:B------:R-:W-:-:S03]  /*0110*/  IMAD R5, R5, UR6, R0 ;  /* 0x0000000605057c24 */ /* 0x000fc6000f8e0200 */
[----:B------:R-:W2:Y:S01]  /*0120*/  LDC.64 R6, c[0x0][0x388] ;  /* 0x0000e200ff067b82 */ /* 0x000ea20000000a00 */
[----:B------:R-:W-:Y:S02]  /*0130*/  ISETP.LT.OR P0, PT, R0, 0x1, !P2 ;  /* 0x000000010000780c */ /* 0x000fe40005701670 */
[C---:B------:R-:W-:Y:S01]  /*0140*/  IADD3 R11, PT, PT, R5.reuse, -UR6, RZ ;  /* 0x80000006050b7c10 */ /* 0x040fe2000fffe0ff */
[----:B0-----:R-:W-:-:S05]  /*0150*/  IMAD.WIDE R2, R5, 0x4, R2 ;  /* 0x0000000405027825 */ /* 0x001fca00078e0202 */
[----:B-1----:R-:W3:Y:S01]  /*0160*/  LDG.E R9, desc[UR4][R2.64] ;  /* 0x0000000402097981 */ /* 0x002ee2000c1e1900 */
[----:B--2---:R-:W-:-:S04]  /*0170*/  IMAD.WIDE R4, R5, 0x4, R6 ;  /* 0x0000000405047825 */ /* 0x004fc800078e0206 */
[----:B------:R-:W-:Y:S01]  /*0180*/  IMAD.WIDE R6, R11, 0x4, R6 ;  /* 0x000000040b067825 */ /* 0x000fe200078e0206 */
[----:B------:R-:W3:Y:S04]  /*0190*/  @P1 LDG.E R0, desc[UR4][R4.64+-0x4] ;  /* 0xfffffc0404001981 */ /* 0x000ee8000c1e1900 */
[----:B------:R-:W2:Y:S04]  /*01a0*/  @P2 LDG.E R8, desc[UR4][R6.64] ;  /* 0x0000000406082981 */ /* 0x000ea8000c1e1900 */
[----:B------:R-:W4:Y:S01]  /*01b0*/  @!P0 LDG.E R10, desc[UR4][R6.64+-0x4] ;  /* 0xfffffc04060a8981 */ /* 0x000f22000c1e1900 */
[----:B---3--:R-:W-:-:S04]  /*01c0*/  @P1 IADD3 R9, PT, PT, R9, R0, RZ ;  /* 0x0000000009091210 */ /* 0x008fc80007ffe0ff */
[----:B--2---:R-:W-:-:S04]  /*01d0*/  @P2 IADD3 R9, PT, PT, R9, R8, RZ ;  /* 0x0000000809092210 */ /* 0x004fc80007ffe0ff */
[----:B----4-:R-:W-:-:S05]  /*01e0*/  @!P0 IADD3 R9, PT, PT, R9, -R10, RZ ;  /* 0x8000000a09098210 */ /* 0x010fca0007ffe0ff */
[----:B------:R-:W-:Y:S01]  /*01f0*/  STG.E desc[UR4][R4.64], R9 ;  /* 0x0000000904007986 */ /* 0x000fe2000c101904 */
[----:B------:R-:W-:Y:S05]  /*0200*/  EXIT ;  /* 0x000000000000794d */ /* 0x000fea0003800000 */
.L_x_0:
[----:B------:R-:W-:-:S00]  /*0210*/  BRA `(.L_x_0) ;  /* 0xfffffffc00fc7947 */ /* 0x000fc0000383ffff */
[----:B------:R-:W-:-:S00]  /*0220*/  NOP ;  /* 0x0000000000007918 */ /* 0x000fc00000000000 */
        /* <DEDUP_REMOVED lines=13> */
.L_x_1:


//--------------------- .nv.shared.reserved.0     --------------------------
	.section	.nv.shared.reserved.0,"aw",@nobits
	.weak		__nv_reservedSMEM_offset_0_alias
	.size		__nv_reservedSMEM_offset_0_alias, 0, 64
	.other		__nv_reservedSMEM_offset_0_alias,@"STO_CUDA_RESERVED_SHARED STV_DEFAULT"
__nv_reservedSMEM_offset_0_alias:
	.zero		0
	.zero		64


//--------------------- .nv.constant0._Z14sum_area_tablePiS_ii --------------------------
	.section	.nv.constant0._Z14sum_area_tablePiS_ii,"a",@progbits
	.sectionflags	@""
	.align	4
.nv.constant0._Z14sum_area_tablePiS_ii:
	.zero		920


//--------------------- SYMBOLS --------------------------

	.type		.nv.reservedSmem.offset0,@object
	.size		.nv.reservedSmem.offset0,0x4
